	.headerflags	@"EF_CUDA_TEXMODE_UNIFIED EF_CUDA_64BIT_ADDRESS EF_CUDA_ACCELERATORS EF_CUDA_SM90 EF_CUDA_VIRTUAL_SM(EF_CUDA_SM90)"
	.elftype	@"ET_EXEC"


//--------------------- .nv.info                  --------------------------
	.section	.nv.info,"",@"SHT_CUDA_INFO"
	.align	4


	//----- nvinfo : EIATTR_REGCOUNT
	.align		4
        /*0000*/ 	.byte	0x04, 0x2f
        /*0002*/ 	.short	(.L_1 - .L_0)
	.align		4
.L_0:
        /*0004*/ 	.word	index@(triton_poi_fused_leaky_relu_37)
        /*0008*/ 	.word	0x00000008


	//----- nvinfo : EIATTR_MIN_STACK_SIZE
	.align		4
.L_1:
        /*000c*/ 	.byte	0x04, 0x12
        /*000e*/ 	.short	(.L_3 - .L_2)
	.align		4
.L_2:
        /*0010*/ 	.word	index@(triton_poi_fused_leaky_relu_37)
        /*0014*/ 	.word	0x00000000


	//----- nvinfo : EIATTR_FRAME_SIZE
	.align		4
.L_3:
        /*0018*/ 	.byte	0x04, 0x11
        /*001a*/ 	.short	(.L_5 - .L_4)
	.align		4
.L_4:
        /*001c*/ 	.word	index@(triton_poi_fused_leaky_relu_37)
        /*0020*/ 	.word	0x00000000


	//----- nvinfo : EIATTR_MIN_STACK_SIZE
	.align		4
.L_5:
        /*0024*/ 	.byte	0x04, 0x12
        /*0026*/ 	.short	(.L_7 - .L_6)
	.align		4
.L_6:
        /*0028*/ 	.word	index@(triton_poi_fused_leaky_relu_37)
        /*002c*/ 	.word	0x00000000
.L_7:


//--------------------- .nv.info.triton_poi_fused_leaky_relu_37 --------------------------
	.section	.nv.info.triton_poi_fused_leaky_relu_37,"",@"SHT_CUDA_INFO"
	.sectionflags	@""
	.align	4


	//----- nvinfo : EIATTR_CUDA_API_VERSION
	.align		4
        /*0000*/ 	.byte	0x04, 0x37
        /*0002*/ 	.short	(.L_9 - .L_8)
.L_8:
        /*0004*/ 	.word	0x0000007c


	//----- nvinfo : EIATTR_KPARAM_INFO
	.align		4
.L_9:
        /*0008*/ 	.byte	0x04, 0x17
        /*000a*/ 	.short	(.L_11 - .L_10)
.L_10:
        /*000c*/ 	.word	0x00000000
        /*0010*/ 	.short	0x0001
        /*0012*/ 	.short	0x0008
        /*0014*/ 	.byte	0x00, 0xf0, 0x11, 0x00


	//----- nvinfo : EIATTR_KPARAM_INFO
	.align		4
.L_11:
        /*0018*/ 	.byte	0x04, 0x17
        /*001a*/ 	.short	(.L_13 - .L_12)
.L_12:
        /*001c*/ 	.word	0x00000000
        /*0020*/ 	.short	0x0000
        /*0022*/ 	.short	0x0000
        /*0024*/ 	.byte	0x00, 0xf4, 0x21, 0x00


	//----- nvinfo : EIATTR_SPARSE_MMA_MASK
	.align		4
.L_13:
        /*0028*/ 	.byte	0x03, 0x50
        /*002a*/ 	.short	0x0000


	//----- nvinfo : EIATTR_MAXREG_COUNT
	.align		4
        /*002c*/ 	.byte	0x03, 0x1b
        /*002e*/ 	.short	0x00ff


	//----- nvinfo : EIATTR_EXIT_INSTR_OFFSETS
	.align		4
        /*0030*/ 	.byte	0x04, 0x1c
        /*0032*/ 	.short	(.L_15 - .L_14)


	//   ....[0]....
.L_14:
        /*0034*/ 	.word	0x000000f0


	//----- nvinfo : EIATTR_REQNTID
	.align		4
.L_15:
        /*0038*/ 	.byte	0x04, 0x10
        /*003a*/ 	.short	(.L_17 - .L_16)
.L_16:
        /*003c*/ 	.word	0x00000100
        /*0040*/ 	.word	0x00000001
        /*0044*/ 	.word	0x00000001


	//----- nvinfo : EIATTR_CBANK_PARAM_SIZE
	.align		4
.L_17:
        /*0048*/ 	.byte	0x03, 0x19
        /*004a*/ 	.short	0x000c


	//----- nvinfo : EIATTR_PARAM_CBANK
	.align		4
        /*004c*/ 	.byte	0x04, 0x0a
        /*004e*/ 	.short	(.L_19 - .L_18)
	.align		4
.L_18:
        /*0050*/ 	.word	index@(.nv.constant0.triton_poi_fused_leaky_relu_37)
        /*0054*/ 	.short	0x0210
        /*0056*/ 	.short	0x000c


	//----- nvinfo : EIATTR_SW_WAR
	.align		4
.L_19:
        /*0058*/ 	.byte	0x04, 0x36
        /*005a*/ 	.short	(.L_21 - .L_20)
.L_20:
        /*005c*/ 	.word	0x00000008
.L_21:


//--------------------- .nv.callgraph             --------------------------
	.section	.nv.callgraph,"",@"SHT_CUDA_CALLGRAPH"
	.align	4
	.sectionentsize	8
	.align		4
        /*0000*/ 	.word	0x00000000
	.align		4
        /*0004*/ 	.word	0xffffffff
	.align		4
        /*0008*/ 	.word	0x00000000
	.align		4
        /*000c*/ 	.word	0xfffffffe
	.align		4
        /*0010*/ 	.word	0x00000000
	.align		4
        /*0014*/ 	.word	0xfffffffd
	.align		4
        /*0018*/ 	.word	0x00000000
	.align		4
        /*001c*/ 	.word	0xfffffffc


//--------------------- .text.triton_poi_fused_leaky_relu_37 --------------------------
	.section	.text.triton_poi_fused_leaky_relu_37,"ax",@progbits
	.align	128
        .global         triton_poi_fused_leaky_relu_37
        .type           triton_poi_fused_leaky_relu_37,@function
        .size           triton_poi_fused_leaky_relu_37,(.L_x_1 - triton_poi_fused_leaky_relu_37)
        .other          triton_poi_fused_leaky_relu_37,@"STO_CUDA_ENTRY STV_DEFAULT"
triton_poi_fused_leaky_relu_37:
.text.triton_poi_fused_leaky_relu_37:
[----:B------:R-:W-:Y:S01]  /*0000*/  LDC R1, c[0x0][0x28] ;  /* 0x00000a00ff017b82 */ /* 0x000fe20000000800 */
[----:B------:R-:W1:Y:S07]  /*0010*/  S2R R0, SR_TID.X ;  /* 0x0000000000007919 */ /* 0x000e6e0000002100 */
[----:B------:R-:W2:Y:S01]  /*0020*/  LDC.64 R2, c[0x0][0x210] ;  /* 0x00008400ff027b82 */ /* 0x000ea20000000a00 */
[----:B------:R-:W-:Y:S01]  /*0030*/  ULDC.64 UR4, c[0x0][0x208] ;  /* 0x0000820000047ab9 */ /* 0x000fe20000000a00 */
[----:B------:R-:W3:Y:S01]  /*0040*/  S2R R5, SR_CTAID.X ;  /* 0x0000000000057919 */ /* 0x000ee20000002500 */
[----:B-1----:R-:W-:-:S04]  /*0050*/  SHF.L.U32 R0, R0, 0x1, RZ ;  /* 0x0000000100007819 */ /* 0x002fc800000006ff */
[----:B------:R-:W-:-:S04]  /*0060*/  LOP3.LUT R0, R0, 0x1fe, RZ, 0xc0, !PT ;  /* 0x000001fe00007812 */ /* 0x000fc800078ec0ff */
[----:B---3--:R-:W-:-:S05]  /*0070*/  LEA R5, R5, R0, 0x9 ;  /* 0x0000000005057211 */ /* 0x008fca00078e48ff */
[----:B--2---:R-:W-:-:S05]  /*0080*/  IMAD.WIDE R2, R5, 0x4, R2 ;  /* 0x0000000405027825 */ /* 0x004fca00078e0202 */
[----:B------:R-:W2:Y:S02]  /*0090*/  LDG.E.64 R4, desc[UR4][R2.64] ;  /* 0x0000000402047981 */ /* 0x000ea4000c1e1b00 */
[----:B--2---:R-:W-:Y:S02]  /*00a0*/  FSETP.GT.AND P0, PT, R4, RZ, PT ;  /* 0x000000ff0400720b */ /* 0x004fe40003f04000 */
[----:B------:R-:W-:-:S11]  /*00b0*/  FSETP.GT.AND P1, PT, R5, RZ, PT ;  /* 0x000000ff0500720b */ /* 0x000fd60003f24000 */
[----:B------:R-:W-:Y:S02]  /*00c0*/  @!P0 FMUL R4, R4, 0.20000000298023223877 ;  /* 0x3e4ccccd04048820 */ /* 0x000fe40000400000 */
[----:B------:R-:W-:-:S05]  /*00d0*/  @!P1 FMUL R5, R5, 0.20000000298023223877 ;  /* 0x3e4ccccd05059820 */ /* 0x000fca0000400000 */
[----:B------:R-:W-:Y:S01]  /*00e0*/  STG.E.64 desc[UR4][R2.64], R4 ;  /* 0x0000000402007986 */ /* 0x000fe2000c101b04 */
[----:B------:R-:W-:Y:S05]  /*00f0*/  EXIT ;  /* 0x000000000000794d */ /* 0x000fea0003800000 */
.L_x_0:
[----:B------:R-:W-:-:S00]  /*0100*/  BRA `(.L_x_0) ;  /* 0xfffffffc00fc7947 */ /* 0x000fc0000383ffff */
[----:B------:R-:W-:-:S00]  /*0110*/  NOP ;  /* 0x0000000000007918 */ /* 0x000fc00000000000 */
        /* <DEDUP_REMOVED lines=14> */
.L_x_1:


//--------------------- .nv.constant0.triton_poi_fused_leaky_relu_37 --------------------------
	.section	.nv.constant0.triton_poi_fused_leaky_relu_37,"a",@progbits
	.sectionflags	@""
	.align	4
.nv.constant0.triton_poi_fused_leaky_relu_37:
	.zero		540
